	.headerflags	@"EF_CUDA_TEXMODE_UNIFIED EF_CUDA_64BIT_ADDRESS EF_CUDA_ACCELERATORS EF_CUDA_SM90 EF_CUDA_VIRTUAL_SM(EF_CUDA_SM90)"
	.elftype	@"ET_EXEC"


//--------------------- .nv.info                  --------------------------
	.section	.nv.info,"",@"SHT_CUDA_INFO"
	.align	4


	//----- nvinfo : EIATTR_REGCOUNT
	.align		4
        /*0000*/ 	.byte	0x04, 0x2f
        /*0002*/ 	.short	(.L_1 - .L_0)
	.align		4
.L_0:
        /*0004*/ 	.word	index@(triton_poi_fused_max_pool2d_with_indices_10)
        /*0008*/ 	.word	0x0000001a


	//----- nvinfo : EIATTR_MIN_STACK_SIZE
	.align		4
.L_1:
        /*000c*/ 	.byte	0x04, 0x12
        /*000e*/ 	.short	(.L_3 - .L_2)
	.align		4
.L_2:
        /*0010*/ 	.word	index@(triton_poi_fused_max_pool2d_with_indices_10)
        /*0014*/ 	.word	0x00000000


	//----- nvinfo : EIATTR_FRAME_SIZE
	.align		4
.L_3:
        /*0018*/ 	.byte	0x04, 0x11
        /*001a*/ 	.short	(.L_5 - .L_4)
	.align		4
.L_4:
        /*001c*/ 	.word	index@(triton_poi_fused_max_pool2d_with_indices_10)
        /*0020*/ 	.word	0x00000000


	//----- nvinfo : EIATTR_MIN_STACK_SIZE
	.align		4
.L_5:
        /*0024*/ 	.byte	0x04, 0x12
        /*0026*/ 	.short	(.L_7 - .L_6)
	.align		4
.L_6:
        /*0028*/ 	.word	index@(triton_poi_fused_max_pool2d_with_indices_10)
        /*002c*/ 	.word	0x00000000
.L_7:


//--------------------- .nv.info.triton_poi_fused_max_pool2d_with_indices_10 --------------------------
	.section	.nv.info.triton_poi_fused_max_pool2d_with_indices_10,"",@"SHT_CUDA_INFO"
	.sectionflags	@""
	.align	4


	//----- nvinfo : EIATTR_CUDA_API_VERSION
	.align		4
        /*0000*/ 	.byte	0x04, 0x37
        /*0002*/ 	.short	(.L_9 - .L_8)
.L_8:
        /*0004*/ 	.word	0x0000007c


	//----- nvinfo : EIATTR_KPARAM_INFO
	.align		4
.L_9:
        /*0008*/ 	.byte	0x04, 0x17
        /*000a*/ 	.short	(.L_11 - .L_10)
.L_10:
        /*000c*/ 	.word	0x00000000
        /*0010*/ 	.short	0x0003
        /*0012*/ 	.short	0x0018
        /*0014*/ 	.byte	0x00, 0xf0, 0x11, 0x00


	//----- nvinfo : EIATTR_KPARAM_INFO
	.align		4
.L_11:
        /*0018*/ 	.byte	0x04, 0x17
        /*001a*/ 	.short	(.L_13 - .L_12)
.L_12:
        /*001c*/ 	.word	0x00000000
        /*0020*/ 	.short	0x0002
        /*0022*/ 	.short	0x0010
        /*0024*/ 	.byte	0x00, 0xf4, 0x21, 0x00


	//----- nvinfo : EIATTR_KPARAM_INFO
	.align		4
.L_13:
        /*0028*/ 	.byte	0x04, 0x17
        /*002a*/ 	.short	(.L_15 - .L_14)
.L_14:
        /*002c*/ 	.word	0x00000000
        /*0030*/ 	.short	0x0001
        /*0032*/ 	.short	0x0008
        /*0034*/ 	.byte	0x00, 0xf4, 0x21, 0x00


	//----- nvinfo : EIATTR_KPARAM_INFO
	.align		4
.L_15:
        /*0038*/ 	.byte	0x04, 0x17
        /*003a*/ 	.short	(.L_17 - .L_16)
.L_16:
        /*003c*/ 	.word	0x00000000
        /*0040*/ 	.short	0x0000
        /*0042*/ 	.short	0x0000
        /*0044*/ 	.byte	0x00, 0xf4, 0x21, 0x00


	//----- nvinfo : EIATTR_SPARSE_MMA_MASK
	.align		4
.L_17:
        /*0048*/ 	.byte	0x03, 0x50
        /*004a*/ 	.short	0x0000


	//----- nvinfo : EIATTR_MAXREG_COUNT
	.align		4
        /*004c*/ 	.byte	0x03, 0x1b
        /*004e*/ 	.short	0x00ff


	//----- nvinfo : EIATTR_EXIT_INSTR_OFFSETS
	.align		4
        /*0050*/ 	.byte	0x04, 0x1c
        /*0052*/ 	.short	(.L_19 - .L_18)


	//   ....[0]....
.L_18:
        /*0054*/ 	.word	0x00000ad0


	//----- nvinfo : EIATTR_REQNTID
	.align		4
.L_19:
        /*0058*/ 	.byte	0x04, 0x10
        /*005a*/ 	.short	(.L_21 - .L_20)
.L_20:
        /*005c*/ 	.word	0x00000080
        /*0060*/ 	.word	0x00000001
        /*0064*/ 	.word	0x00000001


	//----- nvinfo : EIATTR_CBANK_PARAM_SIZE
	.align		4
.L_21:
        /*0068*/ 	.byte	0x03, 0x19
        /*006a*/ 	.short	0x001c


	//----- nvinfo : EIATTR_PARAM_CBANK
	.align		4
        /*006c*/ 	.byte	0x04, 0x0a
        /*006e*/ 	.short	(.L_23 - .L_22)
	.align		4
.L_22:
        /*0070*/ 	.word	index@(.nv.constant0.triton_poi_fused_max_pool2d_with_indices_10)
        /*0074*/ 	.short	0x0210
        /*0076*/ 	.short	0x001c


	//----- nvinfo : EIATTR_SW_WAR
	.align		4
.L_23:
        /*0078*/ 	.byte	0x04, 0x36
        /*007a*/ 	.short	(.L_25 - .L_24)
.L_24:
        /*007c*/ 	.word	0x00000008
.L_25:


//--------------------- .nv.callgraph             --------------------------
	.section	.nv.callgraph,"",@"SHT_CUDA_CALLGRAPH"
	.align	4
	.sectionentsize	8
	.align		4
        /*0000*/ 	.word	0x00000000
	.align		4
        /*0004*/ 	.word	0xffffffff
	.align		4
        /*0008*/ 	.word	0x00000000
	.align		4
        /*000c*/ 	.word	0xfffffffe
	.align		4
        /*0010*/ 	.word	0x00000000
	.align		4
        /*0014*/ 	.word	0xfffffffd
	.align		4
        /*0018*/ 	.word	0x00000000
	.align		4
        /*001c*/ 	.word	0xfffffffc


//--------------------- .text.triton_poi_fused_max_pool2d_with_indices_10 --------------------------
	.section	.text.triton_poi_fused_max_pool2d_with_indices_10,"ax",@progbits
	.align	128
        .global         triton_poi_fused_max_pool2d_with_indices_10
        .type           triton_poi_fused_max_pool2d_with_indices_10,@function
        .size           triton_poi_fused_max_pool2d_with_indices_10,(.L_x_1 - triton_poi_fused_max_pool2d_with_indices_10)
        .other          triton_poi_fused_max_pool2d_with_indices_10,@"STO_CUDA_ENTRY STV_DEFAULT"
triton_poi_fused_max_pool2d_with_indices_10:
.text.triton_poi_fused_max_pool2d_with_indices_10:
[----:B------:R-:W-:Y:S01]  /*0000*/  LDC R1, c[0x0][0x28] ;  /* 0x00000a00ff017b82 */ /* 0x000fe20000000800 */
[----:B------:R-:W1:Y:S01]  /*0010*/  S2R R0, SR_TID.X ;  /* 0x0000000000007919 */ /* 0x000e620000002100 */
[----:B------:R-:W-:Y:S01]  /*0020*/  ULDC.64 UR4, c[0x0][0x208] ;  /* 0x0000820000047ab9 */ /* 0x000fe20000000a00 */
[----:B------:R-:W2:Y:S01]  /*0030*/  S2R R5, SR_CTAID.X ;  /* 0x0000000000057919 */ /* 0x000ea20000002500 */
[----:B------:R-:W-:Y:S02]  /*0040*/  CS2R R12, SRZ ;  /* 0x00000000000c7805 */ /* 0x000fe4000001ff00 */
[----:B------:R-:W-:Y:S01]  /*0050*/  CS2R R14, SRZ ;  /* 0x00000000000e7805 */ /* 0x000fe2000001ff00 */
[----:B------:R-:W-:Y:S01]  /*0060*/  ULDC.64 UR6, c[0x0][0x220] ;  /* 0x0000880000067ab9 */ /* 0x000fe20000000a00 */
[----:B-1----:R-:W-:Y:S01]  /*0070*/  IMAD.SHL.U32 R0, R0, 0x2, RZ ;  /* 0x0000000200007824 */ /* 0x002fe200078e00ff */
[----:B--2---:R-:W-:-:S04]  /*0080*/  SHF.R.S32.HI R3, RZ, 0x17, R5 ;  /* 0x00000017ff037819 */ /* 0x004fc80000011405 */
[----:B------:R-:W-:Y:S02]  /*0090*/  LOP3.LUT R0, R0, 0xfe, RZ, 0xc0, !PT ;  /* 0x000000fe00007812 */ /* 0x000fe400078ec0ff */
[----:B------:R-:W-:-:S03]  /*00a0*/  SGXT R3, R3, 0x1 ;  /* 0x000000010303781a */ /* 0x000fc60000000200 */
[----:B------:R-:W-:-:S05]  /*00b0*/  IMAD R0, R5, 0x100, R0 ;  /* 0x0000010005007824 */ /* 0x000fca00078e0200 */
[CC--:B------:R-:W-:Y:S02]  /*00c0*/  LEA.HI R4, R3.reuse, R0.reuse, RZ, 0x6 ;  /* 0x0000000003047211 */ /* 0x0c0fe400078f30ff */
[----:B------:R-:W-:Y:S02]  /*00d0*/  LEA.HI R3, R3, R0, RZ, 0xa ;  /* 0x0000000003037211 */ /* 0x000fe400078f50ff */
[----:B------:R-:W-:Y:S02]  /*00e0*/  SHF.R.S32.HI R7, RZ, 0x6, R4 ;  /* 0x00000006ff077819 */ /* 0x000fe40000011404 */
[----:B------:R-:W-:Y:S02]  /*00f0*/  SHF.R.S32.HI R6, RZ, 0xa, R3 ;  /* 0x0000000aff067819 */ /* 0x000fe40000011403 */
[----:B------:R-:W-:Y:S01]  /*0100*/  LEA.HI R8, R7, R7, RZ, 0x4 ;  /* 0x0000000707087211 */ /* 0x000fe200078f20ff */
[----:B------:R-:W1:Y:S01]  /*0110*/  LDC.64 R2, c[0x0][0x210] ;  /* 0x00008400ff027b82 */ /* 0x000e620000000a00 */
[----:B------:R-:W-:-:S02]  /*0120*/  LEA.HI R9, R6, R6, RZ, 0x4 ;  /* 0x0000000606097211 */ /* 0x000fc400078f20ff */
[----:B------:R-:W-:Y:S02]  /*0130*/  LOP3.LUT R5, R4, 0xffffffc0, RZ, 0xc0, !PT ;  /* 0xffffffc004057812 */ /* 0x000fe400078ec0ff */
[----:B------:R-:W-:Y:S02]  /*0140*/  LOP3.LUT R4, R8, 0xfffffff0, RZ, 0xc0, !PT ;  /* 0xfffffff008047812 */ /* 0x000fe400078ec0ff */
[----:B------:R-:W-:Y:S01]  /*0150*/  LOP3.LUT R9, R9, 0xfffffff0, RZ, 0xc0, !PT ;  /* 0xfffffff009097812 */ /* 0x000fe200078ec0ff */
[----:B------:R-:W-:Y:S02]  /*0160*/  IMAD.IADD R5, R0, 0x1, -R5 ;  /* 0x0000000100057824 */ /* 0x000fe400078e0a05 */
[----:B------:R-:W-:Y:S02]  /*0170*/  IMAD.IADD R4, R7, 0x1, -R4 ;  /* 0x0000000107047824 */ /* 0x000fe400078e0a04 */
[C---:B------:R-:W-:Y:S01]  /*0180*/  IMAD.IADD R11, R6.reuse, 0x1, -R9 ;  /* 0x00000001060b7824 */ /* 0x040fe200078e0a09 */
[----:B------:R-:W-:Y:S01]  /*0190*/  CS2R R8, SRZ ;  /* 0x0000000000087805 */ /* 0x000fe2000001ff00 */
[----:B------:R-:W-:Y:S01]  /*01a0*/  IMAD R5, R6, 0x1000, R5 ;  /* 0x0000100006057824 */ /* 0x000fe200078e0205 */
[----:B------:R-:W-:-:S02]  /*01b0*/  ISETP.GT.AND P0, PT, R4, RZ, PT ;  /* 0x000000ff0400720c */ /* 0x000fc40003f04270 */
[----:B------:R-:W-:Y:S02]  /*01c0*/  CS2R R6, SRZ ;  /* 0x0000000000067805 */ /* 0x000fe4000001ff00 */
[C---:B------:R-:W-:Y:S01]  /*01d0*/  ISETP.GT.AND P1, PT, R11.reuse, RZ, PT ;  /* 0x000000ff0b00720c */ /* 0x040fe20003f24270 */
[C---:B------:R-:W-:Y:S01]  /*01e0*/  IMAD R5, R4.reuse, 0x80, R5 ;  /* 0x0000008004057824 */ /* 0x040fe200078e0205 */
[----:B------:R-:W-:Y:S02]  /*01f0*/  ISETP.GT.AND P2, PT, R11, RZ, P0 ;  /* 0x000000ff0b00720c */ /* 0x000fe40000744270 */
[----:B------:R-:W-:Y:S01]  /*0200*/  ISETP.GT.AND P1, PT, R4, -0x1, P1 ;  /* 0xffffffff0400780c */ /* 0x000fe20000f24270 */
[C---:B------:R-:W-:Y:S02]  /*0210*/  VIADD R17, R5.reuse, 0xfffff7c0 ;  /* 0xfffff7c005117836 */ /* 0x040fe40000000000 */
[----:B------:R-:W-:Y:S02]  /*0220*/  VIADD R19, R5, 0xfffff800 ;  /* 0xfffff80005137836 */ /* 0x000fe40000000000 */
[----:B-1----:R-:W-:-:S04]  /*0230*/  IMAD.WIDE R16, R17, 0x4, R2 ;  /* 0x0000000411107825 */ /* 0x002fc800078e0202 */
[--C-:B------:R-:W-:Y:S02]  /*0240*/  IMAD.WIDE R18, R19, 0x4, R2.reuse ;  /* 0x0000000413127825 */ /* 0x100fe400078e0202 */
[----:B------:R-:W2:Y:S02]  /*0250*/  @P2 LDG.E.64 R6, desc[UR4][R16.64] ;  /* 0x0000000410062981 */ /* 0x000ea4000c1e1b00 */
[----:B------:R-:W-:Y:S02]  /*0260*/  VIADD R21, R5, 0xfffff840 ;  /* 0xfffff84005157836 */ /* 0x000fe40000000000 */
[----:B------:R-:W3:Y:S01]  /*0270*/  @P1 LDG.E.64 R8, desc[UR4][R18.64] ;  /* 0x0000000412081981 */ /* 0x000ee2000c1e1b00 */
[----:B------:R-:W-:Y:S01]  /*0280*/  ISETP.GT.AND P0, PT, R11, -0x1, P0 ;  /* 0xffffffff0b00780c */ /* 0x000fe20000704270 */
[----:B------:R-:W-:-:S04]  /*0290*/  IMAD.WIDE R20, R21, 0x4, R2 ;  /* 0x0000000415147825 */ /* 0x000fc800078e0202 */
[----:B------:R-:W-:Y:S01]  /*02a0*/  VIADD R23, R5, 0xffffffc0 ;  /* 0xffffffc005177836 */ /* 0x000fe20000000000 */
[----:B------:R-:W4:Y:S03]  /*02b0*/  @P1 LDG.E.64 R12, desc[UR4][R20.64] ;  /* 0x00000004140c1981 */ /* 0x000f26000c1e1b00 */
[----:B------:R-:W-:-:S05]  /*02c0*/  IMAD.WIDE R22, R23, 0x4, R2 ;  /* 0x0000000417167825 */ /* 0x000fca00078e0202 */
[----:B------:R-:W5:Y:S01]  /*02d0*/  @P0 LDG.E.64 R14, desc[UR4][R22.64] ;  /* 0x00000004160e0981 */ /* 0x000f62000c1e1b00 */
[----:B------:R-:W-:Y:S02]  /*02e0*/  LOP3.LUT R4, R11, R4, RZ, 0xfc, !PT ;  /* 0x000000040b047212 */ /* 0x000fe400078efcff */
[----:B--2---:R-:W-:Y:S02]  /*02f0*/  SEL R17, R6, 0xff800000, P2 ;  /* 0xff80000006117807 */ /* 0x004fe40001000000 */
[----:B---3--:R-:W-:Y:S02]  /*0300*/  SEL R8, R8, 0xff800000, P1 ;  /* 0xff80000008087807 */ /* 0x008fe40000800000 */
[----:B------:R-:W-:Y:S02]  /*0310*/  SEL R18, R7, 0xff800000, P2 ;  /* 0xff80000007127807 */ /* 0x000fe40001000000 */
[----:B------:R-:W-:Y:S02]  /*0320*/  FSETP.GT.AND P4, PT, R8, R17, PT ;  /* 0x000000110800720b */ /* 0x000fe40003f84000 */
[----:B------:R-:W-:-:S04]  /*0330*/  SEL R9, R9, 0xff800000, P1 ;  /* 0xff80000009097807 */ /* 0x000fc80000800000 */
[----:B------:R-:W-:Y:S02]  /*0340*/  FSETP.GT.AND P6, PT, R9, R18, PT ;  /* 0x000000120900720b */ /* 0x000fe40003fc4000 */
[----:B------:R-:W-:Y:S02]  /*0350*/  FSETP.NAN.AND P2, PT, R8, R8, PT ;  /* 0x000000080800720b */ /* 0x000fe40003f48000 */
[----:B----4-:R-:W-:Y:S02]  /*0360*/  SEL R6, R13, 0xff800000, P1 ;  /* 0xff8000000d067807 */ /* 0x010fe40000800000 */
[----:B------:R-:W-:Y:S02]  /*0370*/  SEL R7, R12, 0xff800000, P1 ;  /* 0xff8000000c077807 */ /* 0x000fe40000800000 */
[----:B------:R-:W-:Y:S02]  /*0380*/  @!P4 SEL R8, R8, R17, P2 ;  /* 0x000000110808c207 */ /* 0x000fe40001000000 */
[----:B------:R-:W-:-:S02]  /*0390*/  FSETP.NAN.AND P2, PT, R6, R6, PT ;  /* 0x000000060600720b */ /* 0x000fc40003f48000 */
[----:B------:R-:W-:Y:S02]  /*03a0*/  FSETP.NAN.AND P1, PT, R9, R9, PT ;  /* 0x000000090900720b */ /* 0x000fe40003f28000 */
[----:B-----5:R-:W-:Y:S02]  /*03b0*/  SEL R15, R15, 0xff800000, P0 ;  /* 0xff8000000f0f7807 */ /* 0x020fe40000000000 */
[----:B------:R-:W-:Y:S02]  /*03c0*/  @!P6 SEL R9, R9, R18, P1 ;  /* 0x000000120909e207 */ /* 0x000fe40000800000 */
[----:B------:R-:W-:Y:S02]  /*03d0*/  P2R R16, PR, RZ, 0x10 ;  /* 0x00000010ff107803 */ /* 0x000fe40000000000 */
[----:B------:R-:W-:Y:S02]  /*03e0*/  FSETP.NAN.AND P1, PT, R15, R15, PT ;  /* 0x0000000f0f00720b */ /* 0x000fe40003f28000 */
[----:B------:R-:W-:-:S02]  /*03f0*/  FSETP.GEU.AND P4, PT, R9, R6, PT ;  /* 0x000000060900720b */ /* 0x000fc40003f8e000 */
[----:B------:R-:W-:Y:S02]  /*0400*/  FSETP.NAN.AND P5, PT, R7, R7, PT ;  /* 0x000000070700720b */ /* 0x000fe40003fa8000 */
[----:B------:R-:W-:Y:S02]  /*0410*/  @!P2 SEL R6, R6, R9, !P4 ;  /* 0x000000090606a207 */ /* 0x000fe40006000000 */
[----:B------:R-:W-:Y:S02]  /*0420*/  P2R R12, PR, RZ, 0x10 ;  /* 0x00000010ff0c7803 */ /* 0x000fe40000000000 */
[----:B------:R-:W-:Y:S02]  /*0430*/  FSETP.GEU.AND P4, PT, R6, R15, PT ;  /* 0x0000000f0600720b */ /* 0x000fe40003f8e000 */
[----:B------:R-:W-:Y:S02]  /*0440*/  SEL R14, R14, 0xff800000, P0 ;  /* 0xff8000000e0e7807 */ /* 0x000fe40000000000 */
[----:B------:R-:W-:-:S02]  /*0450*/  @!P1 SEL R15, R15, R6, !P4 ;  /* 0x000000060f0f9207 */ /* 0x000fc40006000000 */
[----:B------:R-:W-:Y:S02]  /*0460*/  FSETP.NAN.AND P1, PT, R14, R14, PT ;  /* 0x0000000e0e00720b */ /* 0x000fe40003f28000 */
[----:B------:R-:W-:-:S04]  /*0470*/  FSETP.GEU.AND P3, PT, R8, R7, PT ;  /* 0x000000070800720b */ /* 0x000fc80003f6e000 */
[----:B------:R-:W-:-:S04]  /*0480*/  @!P5 SEL R7, R7, R8, !P3 ;  /* 0x000000080707d207 */ /* 0x000fc80005800000 */
[----:B------:R-:W-:-:S04]  /*0490*/  FSETP.GEU.AND P2, PT, R7, R14, PT ;  /* 0x0000000e0700720b */ /* 0x000fc80003f4e000 */
[----:B------:R-:W-:Y:S02]  /*04a0*/  @!P1 SEL R14, R14, R7, !P2 ;  /* 0x000000070e0e9207 */ /* 0x000fe40005000000 */
[----:B------:R-:W-:Y:S02]  /*04b0*/  ISETP.GT.AND P1, PT, R4, -0x1, PT ;  /* 0xffffffff0400780c */ /* 0x000fe40003f24270 */
[----:B------:R-:W-:Y:S01]  /*04c0*/  CS2R R6, SRZ ;  /* 0x0000000000067805 */ /* 0x000fe2000001ff00 */
[----:B------:R-:W-:-:S10]  /*04d0*/  IMAD.WIDE R8, R5, 0x4, R2 ;  /* 0x0000000405087825 */ /* 0x000fd400078e0202 */
[----:B------:R1:W2:Y:S01]  /*04e0*/  @P1 LDG.E.64 R6, desc[UR4][R8.64] ;  /* 0x0000000408061981 */ /* 0x0002a2000c1e1b00 */
[----:B------:R-:W-:-:S04]  /*04f0*/  VIADD R13, R5, 0x40 ;  /* 0x00000040050d7836 */ /* 0x000fc80000000000 */
[----:B-1----:R-:W-:Y:S01]  /*0500*/  IMAD.WIDE R8, R13, 0x4, R2 ;  /* 0x000000040d087825 */ /* 0x002fe200078e0202 */
[----:B------:R-:W-:Y:S02]  /*0510*/  P2R R17, PR, RZ, 0x10 ;  /* 0x00000010ff117803 */ /* 0x000fe40000000000 */
[----:B--2---:R-:W-:Y:S02]  /*0520*/  SEL R11, R6, 0xff800000, P1 ;  /* 0xff800000060b7807 */ /* 0x004fe40000800000 */
[----:B------:R-:W-:Y:S02]  /*0530*/  SEL R4, R7, 0xff800000, P1 ;  /* 0xff80000007047807 */ /* 0x000fe40000800000 */
[----:B------:R-:W-:-:S06]  /*0540*/  CS2R R6, SRZ ;  /* 0x0000000000067805 */ /* 0x000fcc000001ff00 */
[----:B------:R-:W2:Y:S01]  /*0550*/  @P1 LDG.E.64 R6, desc[UR4][R8.64] ;  /* 0x0000000408061981 */ /* 0x000ea2000c1e1b00 */
[-C--:B------:R-:W-:Y:S02]  /*0560*/  FSETP.NAN.AND P5, PT, R11, R11.reuse, PT ;  /* 0x0000000b0b00720b */ /* 0x080fe40003fa8000 */
[----:B------:R-:W-:-:S11]  /*0570*/  FSETP.GEU.AND P4, PT, R14, R11, PT ;  /* 0x0000000b0e00720b */ /* 0x000fd60003f8e000 */
[----:B------:R-:W-:Y:S02]  /*0580*/  @!P5 SEL R11, R11, R14, !P4 ;  /* 0x0000000e0b0bd207 */ /* 0x000fe40006000000 */
[-C--:B------:R-:W-:Y:S02]  /*0590*/  FSETP.NAN.AND P5, PT, R4, R4.reuse, PT ;  /* 0x000000040400720b */ /* 0x080fe40003fa8000 */
[----:B------:R-:W-:Y:S02]  /*05a0*/  P2R R18, PR, RZ, 0x10 ;  /* 0x00000010ff127803 */ /* 0x000fe40000000000 */
[----:B------:R-:W-:Y:S02]  /*05b0*/  FSETP.GEU.AND P4, PT, R15, R4, PT ;  /* 0x000000040f00720b */ /* 0x000fe40003f8e000 */
[----:B------:R-:W-:-:S07]  /*05c0*/  P2R R10, PR, RZ, 0x40 ;  /* 0x00000040ff0a7803 */ /* 0x000fce0000000000 */
[----:B------:R-:W-:Y:S02]  /*05d0*/  @!P5 SEL R4, R4, R15, !P4 ;  /* 0x0000000f0404d207 */ /* 0x000fe40006000000 */
[----:B------:R-:W-:Y:S02]  /*05e0*/  P2R R14, PR, RZ, 0x10 ;  /* 0x00000010ff0e7803 */ /* 0x000fe40000000000 */
[----:B--2---:R-:W-:Y:S02]  /*05f0*/  SEL R15, R7, 0xff800000, P1 ;  /* 0xff800000070f7807 */ /* 0x004fe40000800000 */
[----:B------:R-:W-:Y:S02]  /*0600*/  SEL R13, R6, 0xff800000, P1 ;  /* 0xff800000060d7807 */ /* 0x000fe40000800000 */
[----:B------:R-:W-:Y:S02]  /*0610*/  FSETP.NAN.AND P6, PT, R15, R15, PT ;  /* 0x0000000f0f00720b */ /* 0x000fe40003fc8000 */
[----:B------:R-:W-:-:S02]  /*0620*/  FSETP.NAN.AND P4, PT, R13, R13, PT ;  /* 0x0000000d0d00720b */ /* 0x000fc40003f88000 */
[----:B------:R-:W-:-:S04]  /*0630*/  FSETP.GEU.AND P5, PT, R4, R15, PT ;  /* 0x0000000f0400720b */ /* 0x000fc80003fae000 */
[----:B------:R-:W-:Y:S01]  /*0640*/  P2R R9, PR, RZ, 0x20 ;  /* 0x00000020ff097803 */ /* 0x000fe20000000000 */
[----:B------:R-:W-:-:S04]  /*0650*/  VIADD R7, R5, 0x7c0 ;  /* 0x000007c005077836 */ /* 0x000fc80000000000 */
[----:B------:R-:W-:Y:S02]  /*0660*/  @!P6 SEL R15, R15, R4, !P5 ;  /* 0x000000040f0fe207 */ /* 0x000fe40006800000 */
[----:B------:R-:W-:Y:S02]  /*0670*/  ISETP.NE.AND P5, PT, R18, RZ, PT ;  /* 0x000000ff1200720c */ /* 0x000fe40003fa5270 */
[----:B------:R-:W-:Y:S02]  /*0680*/  FSETP.GEU.AND P6, PT, R11, R13, PT ;  /* 0x0000000d0b00720b */ /* 0x000fe40003fce000 */
[----:B------:R-:W-:Y:S02]  /*0690*/  P2R R18, PR, RZ, 0x20 ;  /* 0x00000020ff127803 */ /* 0x000fe40000000000 */
[----:B------:R-:W-:Y:S02]  /*06a0*/  @!P4 SEL R13, R13, R11, !P6 ;  /* 0x0000000b0d0dc207 */ /* 0x000fe40007000000 */
[----:B------:R-:W-:-:S02]  /*06b0*/  ISETP.NE.AND P5, PT, R17, RZ, PT ;  /* 0x000000ff1100720c */ /* 0x000fc40003fa5270 */
[----:B------:R-:W-:Y:S02]  /*06c0*/  ISETP.NE.AND P4, PT, R16, RZ, PT ;  /* 0x000000ff1000720c */ /* 0x000fe40003f85270 */
[----:B------:R-:W-:Y:S01]  /*06d0*/  CS2R R16, SRZ ;  /* 0x0000000000107805 */ /* 0x000fe2000001ff00 */
[----:B------:R-:W-:-:S05]  /*06e0*/  IMAD.WIDE R6, R7, 0x4, R2 ;  /* 0x0000000407067825 */ /* 0x000fca00078e0202 */
[----:B------:R1:W2:Y:S01]  /*06f0*/  @P0 LDG.E.64 R16, desc[UR4][R6.64] ;  /* 0x0000000406100981 */ /* 0x0002a2000c1e1b00 */
[----:B------:R-:W-:-:S04]  /*0700*/  SEL R11, RZ, 0x1, !P4 ;  /* 0x00000001ff0b7807 */ /* 0x000fc80006000000 */
[----:B------:R-:W-:Y:S02]  /*0710*/  SEL R11, R11, 0x2, P3 ;  /* 0x000000020b0b7807 */ /* 0x000fe40001800000 */
[----:B-1----:R-:W-:Y:S02]  /*0720*/  CS2R R6, SRZ ;  /* 0x0000000000067805 */ /* 0x002fe4000001ff00 */
[----:B--2---:R-:W-:Y:S02]  /*0730*/  SEL R4, R16, 0xff800000, P0 ;  /* 0xff80000010047807 */ /* 0x004fe40000000000 */
[----:B------:R-:W-:Y:S02]  /*0740*/  SEL R17, R17, 0xff800000, P0 ;  /* 0xff80000011117807 */ /* 0x000fe40000000000 */
[-C--:B------:R-:W-:Y:S02]  /*0750*/  FSETP.NAN.AND P0, PT, R4, R4.reuse, PT ;  /* 0x000000040400720b */ /* 0x080fe40003f08000 */
[----:B------:R-:W-:-:S11]  /*0760*/  FSETP.GEU.AND P4, PT, R13, R4, PT ;  /* 0x000000040d00720b */ /* 0x000fd60003f8e000 */
[----:B------:R-:W-:Y:S02]  /*0770*/  @!P0 SEL R4, R4, R13, !P4 ;  /* 0x0000000d04048207 */ /* 0x000fe40006000000 */
[----:B------:R-:W-:Y:S01]  /*0780*/  SEL R13, R11, 0x3, P2 ;  /* 0x000000030b0d7807 */ /* 0x000fe20001000000 */
[----:B------:R-:W-:Y:S01]  /*0790*/  VIADD R11, R5, 0x800 ;  /* 0x00000800050b7836 */ /* 0x000fe20000000000 */
[----:B------:R-:W-:-:S03]  /*07a0*/  ISETP.NE.AND P0, PT, R10, RZ, PT ;  /* 0x000000ff0a00720c */ /* 0x000fc60003f05270 */
[----:B------:R-:W-:-:S05]  /*07b0*/  IMAD.WIDE R10, R11, 0x4, R2 ;  /* 0x000000040b0a7825 */ /* 0x000fca00078e0202 */
[----:B------:R-:W2:Y:S01]  /*07c0*/  @P1 LDG.E.64 R6, desc[UR4][R10.64] ;  /* 0x000000040a061981 */ /* 0x000ea2000c1e1b00 */
[----:B------:R-:W-:Y:S02]  /*07d0*/  SEL R8, RZ, 0x1, !P0 ;  /* 0x00000001ff087807 */ /* 0x000fe40004000000 */
[-C--:B------:R-:W-:Y:S02]  /*07e0*/  FSETP.NAN.AND P0, PT, R17, R17.reuse, PT ;  /* 0x000000111100720b */ /* 0x080fe40003f08000 */
[----:B------:R-:W-:-:S11]  /*07f0*/  FSETP.GEU.AND P3, PT, R15, R17, PT ;  /* 0x000000110f00720b */ /* 0x000fd60003f6e000 */
[----:B------:R-:W-:Y:S02]  /*0800*/  @!P0 SEL R17, R17, R15, !P3 ;  /* 0x0000000f11118207 */ /* 0x000fe40005800000 */
[----:B------:R-:W-:-:S04]  /*0810*/  ISETP.NE.AND P0, PT, R12, RZ, PT ;  /* 0x000000ff0c00720c */ /* 0x000fc80003f05270 */
[----:B------:R-:W-:Y:S02]  /*0820*/  SEL R12, R8, 0x2, P0 ;  /* 0x00000002080c7807 */ /* 0x000fe40000000000 */
[----:B--2---:R-:W-:-:S04]  /*0830*/  SEL R8, R7, 0xff800000, P1 ;  /* 0xff80000007087807 */ /* 0x004fc80000800000 */
[-C--:B------:R-:W-:Y:S02]  /*0840*/  FSETP.NAN.AND P0, PT, R8, R8.reuse, PT ;  /* 0x000000080800720b */ /* 0x080fe40003f08000 */
[----:B------:R-:W-:Y:S02]  /*0850*/  SEL R7, R12, 0x3, P5 ;  /* 0x000000030c077807 */ /* 0x000fe40002800000 */
[----:B------:R-:W-:Y:S02]  /*0860*/  ISETP.NE.AND P5, PT, R18, RZ, PT ;  /* 0x000000ff1200720c */ /* 0x000fe40003fa5270 */
[----:B------:R-:W-:Y:S02]  /*0870*/  FSETP.GEU.AND P2, PT, R17, R8, PT ;  /* 0x000000081100720b */ /* 0x000fe40003f4e000 */
[----:B------:R-:W-:Y:S01]  /*0880*/  SEL R16, R13, 0x4, P5 ;  /* 0x000000040d107807 */ /* 0x000fe20002800000 */
[----:B------:R-:W-:-:S04]  /*0890*/  VIADD R13, R5, 0x840 ;  /* 0x00000840050d7836 */ /* 0x000fc80000000000 */
[----:B------:R-:W-:Y:S02]  /*08a0*/  @!P0 SEL R8, R8, R17, !P2 ;  /* 0x0000001108088207 */ /* 0x000fe40005000000 */
[----:B------:R-:W-:Y:S02]  /*08b0*/  ISETP.NE.AND P0, PT, R14, RZ, PT ;  /* 0x000000ff0e00720c */ /* 0x000fe40003f05270 */
[----:B------:R-:W-:Y:S01]  /*08c0*/  CS2R R14, SRZ ;  /* 0x00000000000e7805 */ /* 0x000fe2000001ff00 */
[----:B------:R-:W-:Y:S01]  /*08d0*/  IMAD.WIDE R12, R13, 0x4, R2 ;  /* 0x000000040d0c7825 */ /* 0x000fe200078e0202 */
[----:B------:R-:W-:Y:S01]  /*08e0*/  ISETP.NE.AND P5, PT, R9, RZ, PT ;  /* 0x000000ff0900720c */ /* 0x000fe20003fa5270 */
[----:B------:R-:W1:Y:S03]  /*08f0*/  LDC.64 R2, c[0x0][0x218] ;  /* 0x00008600ff027b82 */ /* 0x000e660000000a00 */
[----:B------:R-:W2:Y:S01]  /*0900*/  @P1 LDG.E.64 R14, desc[UR4][R12.64] ;  /* 0x000000040c0e1981 */ /* 0x000ea2000c1e1b00 */
[----:B------:R-:W-:-:S02]  /*0910*/  SEL R9, R6, 0xff800000, P1 ;  /* 0xff80000006097807 */ /* 0x000fc40000800000 */
[----:B------:R-:W-:Y:S02]  /*0920*/  SEL R7, R7, 0x4, P0 ;  /* 0x0000000407077807 */ /* 0x000fe40000000000 */
[-C--:B------:R-:W-:Y:S02]  /*0930*/  FSETP.NAN.AND P0, PT, R9, R9.reuse, PT ;  /* 0x000000090900720b */ /* 0x080fe40003f08000 */
[----:B------:R-:W-:Y:S02]  /*0940*/  SEL R16, R16, 0x5, P6 ;  /* 0x0000000510107807 */ /* 0x000fe40003000000 */
[----:B------:R-:W-:Y:S02]  /*0950*/  FSETP.GEU.AND P6, PT, R4, R9, PT ;  /* 0x000000090400720b */ /* 0x000fe40003fce000 */
[----:B------:R-:W-:Y:S02]  /*0960*/  SEL R7, R7, 0x5, P5 ;  /* 0x0000000507077807 */ /* 0x000fe40002800000 */
[----:B------:R-:W-:-:S05]  /*0970*/  SEL R16, R16, 0x6, P4 ;  /* 0x0000000610107807 */ /* 0x000fca0002000000 */
[----:B------:R-:W-:Y:S02]  /*0980*/  @!P0 SEL R9, R9, R4, !P6 ;  /* 0x0000000409098207 */ /* 0x000fe40007000000 */
[----:B------:R-:W-:Y:S02]  /*0990*/  SEL R7, R7, 0x6, P3 ;  /* 0x0000000607077807 */ /* 0x000fe40001800000 */
[----:B------:R-:W-:Y:S02]  /*09a0*/  SEL R16, R16, 0x7, P6 ;  /* 0x0000000710107807 */ /* 0x000fe40003000000 */
[----:B------:R-:W-:Y:S02]  /*09b0*/  SEL R7, R7, 0x7, P2 ;  /* 0x0000000707077807 */ /* 0x000fe40001000000 */
[----:B------:R-:W-:Y:S01]  /*09c0*/  IADD3 R6, P4, R0, UR6, RZ ;  /* 0x0000000600067c10 */ /* 0x000fe2000ff9e0ff */
[----:B-1----:R-:W-:Y:S01]  /*09d0*/  IMAD.WIDE R2, R0, 0x4, R2 ;  /* 0x0000000400027825 */ /* 0x002fe200078e0202 */
[----:B--2---:R-:W-:-:S02]  /*09e0*/  SEL R5, R15, 0xff800000, P1 ;  /* 0xff8000000f057807 */ /* 0x004fc40000800000 */
[----:B------:R-:W-:Y:S02]  /*09f0*/  SEL R4, R14, 0xff800000, P1 ;  /* 0xff8000000e047807 */ /* 0x000fe40000800000 */
[-C--:B------:R-:W-:Y:S02]  /*0a00*/  FSETP.NAN.AND P1, PT, R5, R5.reuse, PT ;  /* 0x000000050500720b */ /* 0x080fe40003f28000 */
[-C--:B------:R-:W-:Y:S02]  /*0a10*/  FSETP.NAN.AND P0, PT, R4, R4.reuse, PT ;  /* 0x000000040400720b */ /* 0x080fe40003f08000 */
[----:B------:R-:W-:Y:S02]  /*0a20*/  FSETP.GEU.AND P3, PT, R9, R4, PT ;  /* 0x000000040900720b */ /* 0x000fe40003f6e000 */
[----:B------:R-:W-:Y:S02]  /*0a30*/  FSETP.GEU.AND P2, PT, R8, R5, PT ;  /* 0x000000050800720b */ /* 0x000fe40003f4e000 */
[----:B------:R-:W-:-:S02]  /*0a40*/  SEL R16, R16, 0x8, P3 ;  /* 0x0000000810107807 */ /* 0x000fc40001800000 */
[----:B------:R-:W-:Y:S02]  /*0a50*/  SEL R10, R7, 0x8, P2 ;  /* 0x00000008070a7807 */ /* 0x000fe40001000000 */
[----:B------:R-:W-:Y:S02]  /*0a60*/  LOP3.LUT R11, R16, 0xff, RZ, 0xc0, !PT ;  /* 0x000000ff100b7812 */ /* 0x000fe400078ec0ff */
[----:B------:R-:W-:Y:S02]  /*0a70*/  @!P1 SEL R5, R5, R8, !P2 ;  /* 0x0000000805059207 */ /* 0x000fe40005000000 */
[----:B------:R-:W-:Y:S01]  /*0a80*/  @!P0 SEL R4, R4, R9, !P3 ;  /* 0x0000000904048207 */ /* 0x000fe20005800000 */
[----:B------:R-:W-:Y:S01]  /*0a90*/  IMAD R11, R10, 0x100, R11 ;  /* 0x000001000a0b7824 */ /* 0x000fe200078e020b */
[----:B------:R-:W-:-:S03]  /*0aa0*/  LEA.HI.X.SX32 R7, R0, UR7, 0x1, P4 ;  /* 0x0000000700077c11 */ /* 0x000fc6000a0f0eff */
[----:B------:R-:W-:Y:S04]  /*0ab0*/  STG.E.64 desc[UR4][R2.64], R4 ;  /* 0x0000000402007986 */ /* 0x000fe8000c101b04 */
[----:B------:R-:W-:Y:S01]  /*0ac0*/  STG.E.U16 desc[UR4][R6.64], R11 ;  /* 0x0000000b06007986 */ /* 0x000fe2000c101504 */
[----:B------:R-:W-:Y:S05]  /*0ad0*/  EXIT ;  /* 0x000000000000794d */ /* 0x000fea0003800000 */
.L_x_0:
[----:B------:R-:W-:-:S00]  /*0ae0*/  BRA `(.L_x_0) ;  /* 0xfffffffc00fc7947 */ /* 0x000fc0000383ffff */
[----:B------:R-:W-:-:S00]  /*0af0*/  NOP ;  /* 0x0000000000007918 */ /* 0x000fc00000000000 */
        /* <DEDUP_REMOVED lines=8> */
.L_x_1:


//--------------------- .nv.constant0.triton_poi_fused_max_pool2d_with_indices_10 --------------------------
	.section	.nv.constant0.triton_poi_fused_max_pool2d_with_indices_10,"a",@progbits
	.sectionflags	@""
	.align	4
.nv.constant0.triton_poi_fused_max_pool2d_with_indices_10:
	.zero		556
